//
// Generated by NVIDIA NVVM Compiler
//
// Compiler Build ID: CL-36424714
// Cuda compilation tools, release 13.0, V13.0.88
// Based on NVVM 20.0.0
//

.version 9.0
.target sm_100
.address_size 64

	// .globl	_Z12bitonic_sortPiiii

.visible .entry _Z12bitonic_sortPiiii(
	.param .u64 .ptr .align 1 _Z12bitonic_sortPiiii_param_0,
	.param .u32 _Z12bitonic_sortPiiii_param_1,
	.param .u32 _Z12bitonic_sortPiiii_param_2,
	.param .u32 _Z12bitonic_sortPiiii_param_3
)
{
	.reg .pred 	%p<7>;
	.reg .b32 	%r<15>;
	.reg .b64 	%rd<11>;

	ld.param.u64 	%rd6, [_Z12bitonic_sortPiiii_param_0];
	ld.param.u32 	%r8, [_Z12bitonic_sortPiiii_param_1];
	ld.param.u32 	%r7, [_Z12bitonic_sortPiiii_param_2];
	ld.param.u32 	%r9, [_Z12bitonic_sortPiiii_param_3];
	cvta.to.global.u64 	%rd1, %rd6;
	mov.u32 	%r10, %tid.x;
	mov.u32 	%r11, %ntid.x;
	mov.u32 	%r12, %ctaid.x;
	mad.lo.s32 	%r1, %r11, %r12, %r10;
	xor.b32  	%r2, %r8, %r1;
	min.s32 	%r13, %r2, %r9;
	setp.le.s32 	%p1, %r13, %r1;
	setp.ge.s32 	%p2, %r2, %r9;
	or.pred  	%p3, %p2, %p1;
	@%p3 bra 	$L__BB0_6;
	and.b32  	%r14, %r7, %r1;
	setp.ne.s32 	%p4, %r14, 0;
	@%p4 bra 	$L__BB0_4;
	mul.wide.s32 	%rd9, %r1, 4;
	add.s64 	%rd2, %rd1, %rd9;
	ld.global.u32 	%r3, [%rd2];
	mul.wide.s32 	%rd10, %r2, 4;
	add.s64 	%rd3, %rd1, %rd10;
	ld.global.u32 	%r4, [%rd3];
	setp.le.s32 	%p6, %r3, %r4;
	@%p6 bra 	$L__BB0_6;
	st.global.u32 	[%rd2], %r4;
	st.global.u32 	[%rd3], %r3;
	bra.uni 	$L__BB0_6;
$L__BB0_4:
	mul.wide.s32 	%rd7, %r1, 4;
	add.s64 	%rd4, %rd1, %rd7;
	ld.global.u32 	%r5, [%rd4];
	mul.wide.s32 	%rd8, %r2, 4;
	add.s64 	%rd5, %rd1, %rd8;
	ld.global.u32 	%r6, [%rd5];
	setp.ge.s32 	%p5, %r5, %r6;
	@%p5 bra 	$L__BB0_6;
	st.global.u32 	[%rd4], %r6;
	st.global.u32 	[%rd5], %r5;
$L__BB0_6:
	ret;

}


// ===== COMPILED SASS (sm_100) =====

	.target	sm_100

	.elftype	@"ET_EXEC"


//--------------------- .note.nv.tkinfo           --------------------------
	.section	.note.nv.tkinfo,"",@"SHT_NOTE"
	.sectionflags	@"SHF_NOTE_NV_TKINFO"
	.tkinfo
        /*0018*/ 	.word	0x00000002
        /*0030*/ 	.string	""
        /*0030*/ 	.string	"ptxas"
        /*0030*/ 	.string	"Cuda compilation tools, release 13.0, V13.0.88"
        /*0030*/ 	.string	"Build cuda_13.0.r13.0/compiler.36424714_0"
        /*0030*/ 	.string	"-arch sm_100 -m 64 "



//--------------------- .note.nv.cuinfo           --------------------------
	.section	.note.nv.cuinfo,"",@"SHT_NOTE"
	.sectionflags	@"SHF_NOTE_NV_CUINFO"
        /*0018*/ 	.short	0x0002
        /*001a*/ 	.short	0x0064
        /*001c*/ 	.short	0x0082
	.zero		2


//--------------------- .nv.info                  --------------------------
	.section	.nv.info,"",@"SHT_CUDA_INFO"
	.align	4


	//----- nvinfo : EIATTR_REGCOUNT
	.align		4
        /*0000*/ 	.byte	0x04, 0x2f
        /*0002*/ 	.short	(.L_1 - .L_0)
	.align		4
.L_0:
        /*0004*/ 	.word	index@(_Z12bitonic_sortPiiii)
        /*0008*/ 	.word	0x0000000c


	//----- nvinfo : EIATTR_FRAME_SIZE
	.align		4
.L_1:
        /*000c*/ 	.byte	0x04, 0x11
        /*000e*/ 	.short	(.L_3 - .L_2)
	.align		4
.L_2:
        /*0010*/ 	.word	index@(_Z12bitonic_sortPiiii)
        /*0014*/ 	.word	0x00000000


	//----- nvinfo : EIATTR_MIN_STACK_SIZE
	.align		4
.L_3:
        /*0018*/ 	.byte	0x04, 0x12
        /*001a*/ 	.short	(.L_5 - .L_4)
	.align		4
.L_4:
        /*001c*/ 	.word	index@(_Z12bitonic_sortPiiii)
        /*0020*/ 	.word	0x00000000
.L_5:


//--------------------- .nv.compat                --------------------------
	.section	.nv.compat,"",@"SHT_CUDA_COMPAT_INFO"
	.align	4
        /*0000*/ 	.byte	0x02, 0x09, 0x00, 0x00, 0x02, 0x02, 0x01, 0x00, 0x02, 0x05, 0x05, 0x00, 0x03, 0x07, 0x01, 0x01
        /*0010*/ 	.byte	0x02, 0x03, 0x00, 0x00, 0x02, 0x06, 0x01, 0x00, 0x04, 0x0b, 0x08, 0x00, 0x09, 0x00, 0x00, 0x00
        /*0020*/ 	.byte	0x00, 0x00, 0x00, 0x00


//--------------------- .nv.info._Z12bitonic_sortPiiii --------------------------
	.section	.nv.info._Z12bitonic_sortPiiii,"",@"SHT_CUDA_INFO"
	.sectionflags	@""
	.align	4


	//----- nvinfo : EIATTR_CUDA_API_VERSION
	.align		4
        /*0000*/ 	.byte	0x04, 0x37
        /*0002*/ 	.short	(.L_7 - .L_6)
.L_6:
        /*0004*/ 	.word	0x00000082


	//----- nvinfo : EIATTR_KPARAM_INFO
	.align		4
.L_7:
        /*0008*/ 	.byte	0x04, 0x17
        /*000a*/ 	.short	(.L_9 - .L_8)
.L_8:
        /*000c*/ 	.word	0x00000000
        /*0010*/ 	.short	0x0003
        /*0012*/ 	.short	0x0010
        /*0014*/ 	.byte	0x00, 0xf0, 0x11, 0x00


	//----- nvinfo : EIATTR_KPARAM_INFO
	.align		4
.L_9:
        /*0018*/ 	.byte	0x04, 0x17
        /*001a*/ 	.short	(.L_11 - .L_10)
.L_10:
        /*001c*/ 	.word	0x00000000
        /*0020*/ 	.short	0x0002
        /*0022*/ 	.short	0x000c
        /*0024*/ 	.byte	0x00, 0xf0, 0x11, 0x00


	//----- nvinfo : EIATTR_KPARAM_INFO
	.align		4
.L_11:
        /*0028*/ 	.byte	0x04, 0x17
        /*002a*/ 	.short	(.L_13 - .L_12)
.L_12:
        /*002c*/ 	.word	0x00000000
        /*0030*/ 	.short	0x0001
        /*0032*/ 	.short	0x0008
        /*0034*/ 	.byte	0x00, 0xf0, 0x11, 0x00


	//----- nvinfo : EIATTR_KPARAM_INFO
	.align		4
.L_13:
        /*0038*/ 	.byte	0x04, 0x17
        /*003a*/ 	.short	(.L_15 - .L_14)
.L_14:
        /*003c*/ 	.word	0x00000000
        /*0040*/ 	.short	0x0000
        /*0042*/ 	.short	0x0000
        /*0044*/ 	.byte	0x00, 0xf5, 0x21, 0x00


	//----- nvinfo : EIATTR_SPARSE_MMA_MASK
	.align		4
.L_15:
        /*0048*/ 	.byte	0x03, 0x50
        /*004a*/ 	.short	0x0000


	//----- nvinfo : EIATTR_MAXREG_COUNT
	.align		4
        /*004c*/ 	.byte	0x03, 0x1b
        /*004e*/ 	.short	0x00ff


	//----- nvinfo : EIATTR_MERCURY_ISA_VERSION
	.align		4
        /*0050*/ 	.byte	0x03, 0x5f
        /*0052*/ 	.short	0x0101


	//----- nvinfo : EIATTR_VRC_CTA_INIT_COUNT
	.align		4
        /*0054*/ 	.byte	0x02, 0x4a
	.zero		1
	.zero		1


	//----- nvinfo : EIATTR_EXIT_INSTR_OFFSETS
	.align		4
        /*0058*/ 	.byte	0x04, 0x1c
        /*005a*/ 	.short	(.L_17 - .L_16)


	//   ....[0]....
.L_16:
        /*005c*/ 	.word	0x000000b0


	//   ....[1]....
        /*0060*/ 	.word	0x00000160


	//   ....[2]....
        /*0064*/ 	.word	0x00000190


	//   ....[3]....
        /*0068*/ 	.word	0x00000200


	//   ....[4]....
        /*006c*/ 	.word	0x00000230


	//----- nvinfo : EIATTR_CRS_STACK_SIZE
	.align		4
.L_17:
        /*0070*/ 	.byte	0x04, 0x1e
        /*0072*/ 	.short	(.L_19 - .L_18)
.L_18:
        /*0074*/ 	.word	0x00000000


	//----- nvinfo : EIATTR_CBANK_PARAM_SIZE
	.align		4
.L_19:
        /*0078*/ 	.byte	0x03, 0x19
        /*007a*/ 	.short	0x0014


	//----- nvinfo : EIATTR_PARAM_CBANK
	.align		4
        /*007c*/ 	.byte	0x04, 0x0a
        /*007e*/ 	.short	(.L_21 - .L_20)
	.align		4
.L_20:
        /*0080*/ 	.word	index@(.nv.constant0._Z12bitonic_sortPiiii)
        /*0084*/ 	.short	0x0380
        /*0086*/ 	.short	0x0014


	//----- nvinfo : EIATTR_SW_WAR
	.align		4
.L_21:
        /*0088*/ 	.byte	0x04, 0x36
        /*008a*/ 	.short	(.L_23 - .L_22)
.L_22:
        /*008c*/ 	.word	0x00000008
.L_23:


//--------------------- .nv.callgraph             --------------------------
	.section	.nv.callgraph,"",@"SHT_CUDA_CALLGRAPH"
	.align	4
	.sectionentsize	8
	.align		4
        /*0000*/ 	.word	0x00000000
	.align		4
        /*0004*/ 	.word	0xffffffff
	.align		4
        /*0008*/ 	.word	0x00000000
	.align		4
        /*000c*/ 	.word	0xfffffffe
	.align		4
        /*0010*/ 	.word	0x00000000
	.align		4
        /*0014*/ 	.word	0xfffffffd
	.align		4
        /*0018*/ 	.word	0x00000000
	.align		4
        /*001c*/ 	.word	0xfffffffc


//--------------------- .text._Z12bitonic_sortPiiii --------------------------
	.section	.text._Z12bitonic_sortPiiii,"ax",@progbits
	.align	128
        .global         _Z12bitonic_sortPiiii
        .type           _Z12bitonic_sortPiiii,@function
        .size           _Z12bitonic_sortPiiii,(.L_x_2 - _Z12bitonic_sortPiiii)
        .other          _Z12bitonic_sortPiiii,@"STO_CUDA_ENTRY STV_DEFAULT"
_Z12bitonic_sortPiiii:
.text._Z12bitonic_sortPiiii:
[----:B------:R-:W-:Y:S01]  /*0000*/  LDC R1, c[0x0][0x37c] ;  /* 0x0000df00ff017b82 */ /* 0x000fe20000000800 */
[----:B------:R-:W0:Y:S01]  /*0010*/  S2R R7, SR_TID.X ;  /* 0x0000000000077919 */ /* 0x000e220000002100 */
[----:B------:R-:W0:Y:S01]  /*0020*/  LDCU UR4, c[0x0][0x360] ;  /* 0x00006c00ff0477ac */ /* 0x000e220008000800 */
[----:B------:R-:W0:Y:S01]  /*0030*/  S2R R0, SR_CTAID.X ;  /* 0x0000000000007919 */ /* 0x000e220000002500 */
[----:B------:R-:W1:Y:S01]  /*0040*/  LDCU UR5, c[0x0][0x388] ;  /* 0x00007100ff0577ac */ /* 0x000e620008000800 */
[----:B------:R-:W2:Y:S01]  /*0050*/  LDCU UR6, c[0x0][0x390] ;  /* 0x00007200ff0677ac */ /* 0x000ea20008000800 */
[----:B0-----:R-:W-:-:S05]  /*0060*/  IMAD R7, R0, UR4, R7 ;  /* 0x0000000400077c24 */ /* 0x001fca000f8e0207 */
[----:B-1----:R-:W-:-:S04]  /*0070*/  LOP3.LUT R9, R7, UR5, RZ, 0x3c, !PT ;  /* 0x0000000507097c12 */ /* 0x002fc8000f8e3cff */
[----:B--2---:R-:W-:-:S04]  /*0080*/  VIMNMX R0, PT, PT, R9, UR6, PT ;  /* 0x0000000609007c48 */ /* 0x004fc8000bfe0100 */
[----:B------:R-:W-:-:S04]  /*0090*/  ISETP.GT.AND P0, PT, R0, R7, PT ;  /* 0x000000070000720c */ /* 0x000fc80003f04270 */
[----:B------:R-:W-:-:S13]  /*00a0*/  ISETP.GE.OR P0, PT, R9, UR6, !P0 ;  /* 0x0000000609007c0c */ /* 0x000fda000c706670 */
[----:B------:R-:W-:Y:S05]  /*00b0*/  @P0 EXIT ;  /* 0x000000000000094d */ /* 0x000fea0003800000 */
[----:B------:R-:W0:Y:S02]  /*00c0*/  LDCU UR4, c[0x0][0x38c] ;  /* 0x00007180ff0477ac */ /* 0x000e240008000800 */
[----:B0-----:R-:W-:Y:S01]  /*00d0*/  LOP3.LUT P0, RZ, R7, UR4, RZ, 0xc0, !PT ;  /* 0x0000000407ff7c12 */ /* 0x001fe2000f80c0ff */
[----:B------:R-:W0:-:S12]  /*00e0*/  LDCU.64 UR4, c[0x0][0x358] ;  /* 0x00006b00ff0477ac */ /* 0x000e180008000a00 */
[----:B------:R-:W-:Y:S05]  /*00f0*/  @P0 BRA `(.L_x_0) ;  /* 0x0000000000280947 */ /* 0x000fea0003800000 */
[----:B------:R-:W1:Y:S02]  /*0100*/  LDC.64 R4, c[0x0][0x380] ;  /* 0x0000e000ff047b82 */ /* 0x000e640000000a00 */
[----:B-1----:R-:W-:-:S04]  /*0110*/  IMAD.WIDE R2, R7, 0x4, R4 ;  /* 0x0000000407027825 */ /* 0x002fc800078e0204 */
[----:B------:R-:W-:Y:S01]  /*0120*/  IMAD.WIDE R4, R9, 0x4, R4 ;  /* 0x0000000409047825 */ /* 0x000fe200078e0204 */
[----:B0-----:R-:W2:Y:S04]  /*0130*/  LDG.E R7, desc[UR4][R2.64] ;  /* 0x0000000402077981 */ /* 0x001ea8000c1e1900 */
[----:B------:R-:W2:Y:S02]  /*0140*/  LDG.E R0, desc[UR4][R4.64] ;  /* 0x0000000404007981 */ /* 0x000ea4000c1e1900 */
[----:B--2---:R-:W-:-:S13]  /*0150*/  ISETP.GT.AND P0, PT, R7, R0, PT ;  /* 0x000000000700720c */ /* 0x004fda0003f04270 */
[----:B------:R-:W-:Y:S05]  /*0160*/  @!P0 EXIT ;  /* 0x000000000000894d */ /* 0x000fea0003800000 */
[----:B------:R-:W-:Y:S04]  /*0170*/  STG.E desc[UR4][R2.64], R0 ;  /* 0x0000000002007986 */ /* 0x000fe8000c101904 */
[----:B------:R-:W-:Y:S01]  /*0180*/  STG.E desc[UR4][R4.64], R7 ;  /* 0x0000000704007986 */ /* 0x000fe2000c101904 */
[----:B------:R-:W-:Y:S05]  /*0190*/  EXIT ;  /* 0x000000000000794d */ /* 0x000fea0003800000 */
.L_x_0:
[----:B------:R-:W1:Y:S02]  /*01a0*/  LDC.64 R2, c[0x0][0x380] ;  /* 0x0000e000ff027b82 */ /* 0x000e640000000a00 */
[----:B-1----:R-:W-:-:S04]  /*01b0*/  IMAD.WIDE R4, R7, 0x4, R2 ;  /* 0x0000000407047825 */ /* 0x002fc800078e0202 */
[----:B------:R-:W-:Y:S01]  /*01c0*/  IMAD.WIDE R2, R9, 0x4, R2 ;  /* 0x0000000409027825 */ /* 0x000fe200078e0202 */
[----:B0-----:R-:W2:Y:S04]  /*01d0*/  LDG.E R7, desc[UR4][R4.64] ;  /* 0x0000000404077981 */ /* 0x001ea8000c1e1900 */
[----:B------:R-:W2:Y:S02]  /*01e0*/  LDG.E R0, desc[UR4][R2.64] ;  /* 0x0000000402007981 */ /* 0x000ea4000c1e1900 */
[----:B--2---:R-:W-:-:S13]  /*01f0*/  ISETP.GE.AND P0, PT, R7, R0, PT ;  /* 0x000000000700720c */ /* 0x004fda0003f06270 */
[----:B------:R-:W-:Y:S05]  /*0200*/  @P0 EXIT ;  /* 0x000000000000094d */ /* 0x000fea0003800000 */
[----:B------:R-:W-:Y:S04]  /*0210*/  STG.E desc[UR4][R4.64], R0 ;  /* 0x0000000004007986 */ /* 0x000fe8000c101904 */
[----:B------:R-:W-:Y:S01]  /*0220*/  STG.E desc[UR4][R2.64], R7 ;  /* 0x0000000702007986 */ /* 0x000fe2000c101904 */
[----:B------:R-:W-:Y:S05]  /*0230*/  EXIT ;  /* 0x000000000000794d */ /* 0x000fea0003800000 */
.L_x_1:
[----:B------:R-:W-:-:S00]  /*0240*/  BRA `(.L_x_1) ;  /* 0xfffffffc00fc7947 */ /* 0x000fc0000383ffff */
[----:B------:R-:W-:-:S00]  /*0250*/  NOP ;  /* 0x0000000000007918 */ /* 0x000fc00000000000 */
        /* <DEDUP_REMOVED lines=10> */
.L_x_2:


//--------------------- .nv.shared.reserved.0     --------------------------
	.section	.nv.shared.reserved.0,"aw",@nobits
	.weak		__nv_reservedSMEM_offset_0_alias
	.size		__nv_reservedSMEM_offset_0_alias, 0, 64
	.other		__nv_reservedSMEM_offset_0_alias,@"STO_CUDA_RESERVED_SHARED STV_DEFAULT"
__nv_reservedSMEM_offset_0_alias:
	.zero		0
	.zero		64


//--------------------- .nv.constant0._Z12bitonic_sortPiiii --------------------------
	.section	.nv.constant0._Z12bitonic_sortPiiii,"a",@progbits
	.sectionflags	@""
	.align	4
.nv.constant0._Z12bitonic_sortPiiii:
	.zero		916


//--------------------- SYMBOLS --------------------------

	.type		.nv.reservedSmem.offset0,@object
	.size		.nv.reservedSmem.offset0,0x4
